	.headerflags	@"EF_CUDA_TEXMODE_UNIFIED EF_CUDA_64BIT_ADDRESS EF_CUDA_ACCELERATORS EF_CUDA_SM90 EF_CUDA_VIRTUAL_SM(EF_CUDA_SM90)"
	.elftype	@"ET_EXEC"


//--------------------- .nv.info                  --------------------------
	.section	.nv.info,"",@"SHT_CUDA_INFO"
	.align	4


	//----- nvinfo : EIATTR_REGCOUNT
	.align		4
        /*0000*/ 	.byte	0x04, 0x2f
        /*0002*/ 	.short	(.L_1 - .L_0)
	.align		4
.L_0:
        /*0004*/ 	.word	index@(triton_mm)
        /*0008*/ 	.word	0x00000030


	//----- nvinfo : EIATTR_MIN_STACK_SIZE
	.align		4
.L_1:
        /*000c*/ 	.byte	0x04, 0x12
        /*000e*/ 	.short	(.L_3 - .L_2)
	.align		4
.L_2:
        /*0010*/ 	.word	index@(triton_mm)
        /*0014*/ 	.word	0x00000000


	//----- nvinfo : EIATTR_FRAME_SIZE
	.align		4
.L_3:
        /*0018*/ 	.byte	0x04, 0x11
        /*001a*/ 	.short	(.L_5 - .L_4)
	.align		4
.L_4:
        /*001c*/ 	.word	index@(triton_mm)
        /*0020*/ 	.word	0x00000000


	//----- nvinfo : EIATTR_MIN_STACK_SIZE
	.align		4
.L_5:
        /*0024*/ 	.byte	0x04, 0x12
        /*0026*/ 	.short	(.L_7 - .L_6)
	.align		4
.L_6:
        /*0028*/ 	.word	index@(triton_mm)
        /*002c*/ 	.word	0x00000000
.L_7:


//--------------------- .nv.info.triton_mm        --------------------------
	.section	.nv.info.triton_mm,"",@"SHT_CUDA_INFO"
	.sectionflags	@""
	.align	4


	//----- nvinfo : EIATTR_CUDA_API_VERSION
	.align		4
        /*0000*/ 	.byte	0x04, 0x37
        /*0002*/ 	.short	(.L_9 - .L_8)
.L_8:
        /*0004*/ 	.word	0x0000007c


	//----- nvinfo : EIATTR_KPARAM_INFO
	.align		4
.L_9:
        /*0008*/ 	.byte	0x04, 0x17
        /*000a*/ 	.short	(.L_11 - .L_10)
.L_10:
        /*000c*/ 	.word	0x00000000
        /*0010*/ 	.short	0x0003
        /*0012*/ 	.short	0x0018
        /*0014*/ 	.byte	0x00, 0xf0, 0x11, 0x00


	//----- nvinfo : EIATTR_KPARAM_INFO
	.align		4
.L_11:
        /*0018*/ 	.byte	0x04, 0x17
        /*001a*/ 	.short	(.L_13 - .L_12)
.L_12:
        /*001c*/ 	.word	0x00000000
        /*0020*/ 	.short	0x0002
        /*0022*/ 	.short	0x0010
        /*0024*/ 	.byte	0x00, 0xf0, 0x21, 0x00


	//----- nvinfo : EIATTR_KPARAM_INFO
	.align		4
.L_13:
        /*0028*/ 	.byte	0x04, 0x17
        /*002a*/ 	.short	(.L_15 - .L_14)
.L_14:
        /*002c*/ 	.word	0x00000000
        /*0030*/ 	.short	0x0001
        /*0032*/ 	.short	0x0008
        /*0034*/ 	.byte	0x00, 0xf0, 0x21, 0x00


	//----- nvinfo : EIATTR_KPARAM_INFO
	.align		4
.L_15:
        /*0038*/ 	.byte	0x04, 0x17
        /*003a*/ 	.short	(.L_17 - .L_16)
.L_16:
        /*003c*/ 	.word	0x00000000
        /*0040*/ 	.short	0x0000
        /*0042*/ 	.short	0x0000
        /*0044*/ 	.byte	0x00, 0xf0, 0x21, 0x00


	//----- nvinfo : EIATTR_SPARSE_MMA_MASK
	.align		4
.L_17:
        /*0048*/ 	.byte	0x03, 0x50
        /*004a*/ 	.short	0x0000


	//----- nvinfo : EIATTR_MAXREG_COUNT
	.align		4
        /*004c*/ 	.byte	0x03, 0x1b
        /*004e*/ 	.short	0x00ff


	//----- nvinfo : EIATTR_EXIT_INSTR_OFFSETS
	.align		4
        /*0050*/ 	.byte	0x04, 0x1c
        /*0052*/ 	.short	(.L_19 - .L_18)


	//   ....[0]....
.L_18:
        /*0054*/ 	.word	0x00000050


	//   ....[1]....
        /*0058*/ 	.word	0x00007be0


	//   ....[2]....
        /*005c*/ 	.word	0x00007c40


	//----- nvinfo : EIATTR_MAX_THREADS
	.align		4
.L_19:
        /*0060*/ 	.byte	0x04, 0x05
        /*0062*/ 	.short	(.L_21 - .L_20)
.L_20:
        /*0064*/ 	.word	0x00000100
        /*0068*/ 	.word	0x00000001
        /*006c*/ 	.word	0x00000001


	//----- nvinfo : EIATTR_CBANK_PARAM_SIZE
	.align		4
.L_21:
        /*0070*/ 	.byte	0x03, 0x19
        /*0072*/ 	.short	0x001c


	//----- nvinfo : EIATTR_PARAM_CBANK
	.align		4
        /*0074*/ 	.byte	0x04, 0x0a
        /*0076*/ 	.short	(.L_23 - .L_22)
	.align		4
.L_22:
        /*0078*/ 	.word	index@(.nv.constant0.triton_mm)
        /*007c*/ 	.short	0x0210
        /*007e*/ 	.short	0x001c


	//----- nvinfo : EIATTR_SW_WAR
	.align		4
.L_23:
        /*0080*/ 	.byte	0x04, 0x36
        /*0082*/ 	.short	(.L_25 - .L_24)
.L_24:
        /*0084*/ 	.word	0x00000008
.L_25:


//--------------------- .nv.callgraph             --------------------------
	.section	.nv.callgraph,"",@"SHT_CUDA_CALLGRAPH"
	.align	4
	.sectionentsize	8
	.align		4
        /*0000*/ 	.word	0x00000000
	.align		4
        /*0004*/ 	.word	0xffffffff
	.align		4
        /*0008*/ 	.word	0x00000000
	.align		4
        /*000c*/ 	.word	0xfffffffe
	.align		4
        /*0010*/ 	.word	0x00000000
	.align		4
        /*0014*/ 	.word	0xfffffffd
	.align		4
        /*0018*/ 	.word	0x00000000
	.align		4
        /*001c*/ 	.word	0xfffffffc


//--------------------- .text.triton_mm           --------------------------
	.section	.text.triton_mm,"ax",@progbits
	.sectionflags	@"SHF_BARRIERS=1"
	.align	128
        .global         triton_mm
        .type           triton_mm,@function
        .size           triton_mm,(.L_x_1 - triton_mm)
        .other          triton_mm,@"STO_CUDA_ENTRY STV_DEFAULT"
triton_mm:
.text.triton_mm:
[----:B------:R-:W1:Y:S02]  /*0000*/  LDC R1, c[0x0][0x28] ;  /* 0x00000a00ff017b82 */ /* 0x000e640000000800 */
[----:B------:R-:W2:Y:S01]  /*0010*/  LDC R44, c[0x0][0x228] ;  /* 0x00008a00ff2c7b82 */ /* 0x000ea20000000800 */
[----:B------:R-:W-:-:S04]  /*0020*/  IMAD.MOV.U32 R3, RZ, RZ, 0x3000 ;  /* 0x00003000ff037424 */ /* 0x000fc800078e00ff */
[----:B--2---:R-:W-:-:S05]  /*0030*/  IMAD R0, R44, R3, 0x3000000 ;  /* 0x030000002c007424 */ /* 0x004fca00078e0203 */
[----:B------:R-:W-:-:S13]  /*0040*/  ISETP.NE.AND P0, PT, R0, RZ, PT ;  /* 0x000000ff0000720c */ /* 0x000fda0003f05270 */
[----:B------:R-:W-:Y:S05]  /*0050*/  @!P0 EXIT ;  /* 0x000000000000894d */ /* 0x000fea0003800000 */
[----:B------:R-:W2:Y:S01]  /*0060*/  S2R R14, SR_CTAID.X ;  /* 0x00000000000e7919 */ /* 0x000ea20000002500 */
[C---:B------:R-:W-:Y:S01]  /*0070*/  VIADD R0, R44.reuse, 0x101f ;  /* 0x0000101f2c007836 */ /* 0x040fe20000000000 */
[----:B------:R-:W3:Y:S01]  /*0080*/  S2UR UR5, SR_CgaCtaId ;  /* 0x00000000000579c3 */ /* 0x000ee20000008800 */
[----:B------:R-:W-:Y:S01]  /*0090*/  VIADD R44, R44, 0x1000 ;  /* 0x000010002c2c7836 */ /* 0x000fe20000000000 */
[----:B------:R-:W4:Y:S01]  /*00a0*/  S2R R42, SR_TID.X ;  /* 0x00000000002a7919 */ /* 0x000f220000002100 */
[----:B------:R-:W-:Y:S01]  /*00b0*/  UMOV UR4, 0x400 ;  /* 0x0000040000047882 */ /* 0x000fe20000000000 */
[----:B------:R-:W-:Y:S01]  /*00c0*/  SHF.R.S32.HI R3, RZ, 0x1f, R0 ;  /* 0x0000001fff037819 */ /* 0x000fe20000011400 */
[----:B------:R-:W-:Y:S01]  /*00d0*/  ULDC.64 UR6, c[0x0][0x208] ;  /* 0x0000820000067ab9 */ /* 0x000fe20000000a00 */
[----:B------:R-:W-:Y:S02]  /*00e0*/  IABS R13, R44 ;  /* 0x0000002c000d7213 */ /* 0x000fe40000000000 */
[----:B------:R-:W-:Y:S01]  /*00f0*/  LEA.HI R3, R3, R0, RZ, 0x5 ;  /* 0x0000000003037211 */ /* 0x000fe200078f28ff */
[----:B------:R-:W5:Y:S02]  /*0100*/  LDC.64 R32, c[0x0][0x210] ;  /* 0x00008400ff207b82 */ /* 0x000f640000000a00 */
[----:B------:R-:W-:-:S06]  /*0110*/  IMAD.MOV R13, RZ, RZ, -R13 ;  /* 0x000000ffff0d7224 */ /* 0x000fcc00078e0a0d */
[----:B------:R-:W5:Y:S01]  /*0120*/  LDC.64 R38, c[0x0][0x218] ;  /* 0x00008600ff267b82 */ /* 0x000f620000000a00 */
[----:B---3--:R-:W-:Y:S01]  /*0130*/  UPRMT UR4, UR5, 0x654, UR4 ;  /* 0x0000065405047896 */ /* 0x008fe20008000004 */
[C---:B--2---:R-:W-:Y:S01]  /*0140*/  IMAD.HI R2, R14.reuse, 0x2aaaaaab, RZ ;  /* 0x2aaaaaab0e027827 */ /* 0x044fe200078e02ff */
[----:B------:R-:W-:Y:S02]  /*0150*/  IABS R10, R14 ;  /* 0x0000000e000a7213 */ /* 0x000fe40000000000 */
[----:B------:R-:W-:Y:S02]  /*0160*/  ISETP.GE.AND P1, PT, R14, RZ, PT ;  /* 0x000000ff0e00720c */ /* 0x000fe40003f26270 */
[----:B------:R-:W-:Y:S02]  /*0170*/  SHF.R.U32.HI R5, RZ, 0x1f, R2 ;  /* 0x0000001fff057819 */ /* 0x000fe40000011602 */
[----:B----4-:R-:W-:Y:S02]  /*0180*/  LOP3.LUT R15, R42, 0x1f, RZ, 0xc0, !PT ;  /* 0x0000001f2a0f7812 */ /* 0x010fe400078ec0ff */
[----:B------:R-:W-:-:S02]  /*0190*/  LEA.HI.SX32 R7, R2, R5, 0x18 ;  /* 0x0000000502077211 */ /* 0x000fc400078fc2ff */
[--C-:B------:R-:W-:Y:S02]  /*01a0*/  SHF.R.U32.HI R43, RZ, 0x2, R42.reuse ;  /* 0x00000002ff2b7819 */ /* 0x100fe4000001162a */
[----:B------:R-:W-:Y:S01]  /*01b0*/  SHF.R.U32.HI R45, RZ, 0x3, R42 ;  /* 0x00000003ff2d7819 */ /* 0x000fe2000001162a */
[----:B------:R-:W-:Y:S01]  /*01c0*/  IMAD.SHL.U32 R0, R7, 0x8, RZ ;  /* 0x0000000807007824 */ /* 0x000fe200078e00ff */
[----:B------:R-:W-:Y:S01]  /*01d0*/  LOP3.LUT R43, R43, 0x18, RZ, 0xc0, !PT ;  /* 0x000000182b2b7812 */ /* 0x000fe200078ec0ff */
[----:B------:R-:W-:Y:S01]  /*01e0*/  IMAD R12, R7, -0x600, R14 ;  /* 0xfffffa00070c7824 */ /* 0x000fe200078e020e */
[----:B------:R-:W-:Y:S02]  /*01f0*/  LOP3.LUT R45, R45, 0x10, RZ, 0xc0, !PT ;  /* 0x000000102d2d7812 */ /* 0x000fe400078ec0ff */
[----:B------:R-:W-:Y:S02]  /*0200*/  LEA.HI.SX32 R3, R3, -R0, 0x1b ;  /* 0x8000000003037211 */ /* 0x000fe400078fdaff */
[----:B------:R-:W-:-:S02]  /*0210*/  IABS R7, R12 ;  /* 0x0000000c00077213 */ /* 0x000fc40000000000 */
[----:B------:R-:W-:-:S04]  /*0220*/  VIMNMX R3, R3, 0x8, PT ;  /* 0x0000000803037848 */ /* 0x000fc80003fe0100 */
[-C--:B------:R-:W-:Y:S02]  /*0230*/  IABS R6, R3.reuse ;  /* 0x0000000300067213 */ /* 0x080fe40000000000 */
[----:B------:R-:W-:Y:S02]  /*0240*/  IABS R11, R3 ;  /* 0x00000003000b7213 */ /* 0x000fe40000000000 */
[----:B------:R-:W2:Y:S03]  /*0250*/  I2F.RP R2, R6 ;  /* 0x0000000600027306 */ /* 0x000ea60000209400 */
[----:B------:R-:W-:-:S05]  /*0260*/  IMAD.MOV R11, RZ, RZ, -R11 ;  /* 0x000000ffff0b7224 */ /* 0x000fca00078e0a0b */
[----:B--2---:R-:W2:Y:S02]  /*0270*/  MUFU.RCP R2, R2 ;  /* 0x0000000200027308 */ /* 0x004ea40000001000 */
[----:B--2---:R-:W-:Y:S01]  /*0280*/  VIADD R4, R2, 0xffffffe ;  /* 0x0ffffffe02047836 */ /* 0x004fe20000000000 */
[----:B------:R-:W-:-:S05]  /*0290*/  IABS R2, R44 ;  /* 0x0000002c00027213 */ /* 0x000fca0000000000 */
[----:B------:R2:W3:Y:S02]  /*02a0*/  F2I.FTZ.U32.TRUNC.NTZ R5, R4 ;  /* 0x0000000400057305 */ /* 0x0004e4000021f000 */
[----:B--2---:R-:W-:Y:S02]  /*02b0*/  IMAD.MOV.U32 R4, RZ, RZ, RZ ;  /* 0x000000ffff047224 */ /* 0x004fe400078e00ff */
[----:B---3--:R-:W-:-:S04]  /*02c0*/  IMAD.MOV R9, RZ, RZ, -R5 ;  /* 0x000000ffff097224 */ /* 0x008fc800078e0a05 */
[----:B------:R-:W-:-:S04]  /*02d0*/  IMAD R9, R9, R6, RZ ;  /* 0x0000000609097224 */ /* 0x000fc800078e02ff */
[----:B------:R-:W-:-:S04]  /*02e0*/  IMAD.HI.U32 R8, R5, R9, R4 ;  /* 0x0000000905087227 */ /* 0x000fc800078e0004 */
[----:B------:R-:W-:Y:S02]  /*02f0*/  IMAD.MOV.U32 R9, RZ, RZ, R10 ;  /* 0x000000ffff097224 */ /* 0x000fe400078e000a */
[----:B------:R-:W2:Y:S02]  /*0300*/  I2F.RP R10, R2 ;  /* 0x00000002000a7306 */ /* 0x000ea40000209400 */
[----:B------:R-:W-:-:S04]  /*0310*/  IMAD.HI.U32 R4, R8, R9, RZ ;  /* 0x0000000908047227 */ /* 0x000fc800078e00ff */
[----:B------:R-:W-:Y:S02]  /*0320*/  IMAD R9, R4, R11, R9 ;  /* 0x0000000b04097224 */ /* 0x000fe400078e0209 */
[----:B------:R-:W-:-:S03]  /*0330*/  IMAD.HI.U32 R8, R8, R7, RZ ;  /* 0x0000000708087227 */ /* 0x000fc600078e00ff */
[----:B------:R-:W-:Y:S01]  /*0340*/  ISETP.GT.U32.AND P0, PT, R6, R9, PT ;  /* 0x000000090600720c */ /* 0x000fe20003f04070 */
[----:B------:R-:W-:Y:S01]  /*0350*/  IMAD R7, R8, R11, R7 ;  /* 0x0000000b08077224 */ /* 0x000fe200078e0207 */
[----:B------:R-:W-:Y:S01]  /*0360*/  SHF.R.U32.HI R11, RZ, 0x3, R42 ;  /* 0x00000003ff0b7819 */ /* 0x000fe2000001162a */
[----:B--2---:R-:W2:Y:S03]  /*0370*/  MUFU.RCP R10, R10 ;  /* 0x0000000a000a7308 */ /* 0x004ea60000001000 */
[----:B------:R-:W-:-:S07]  /*0380*/  ISETP.GT.U32.AND P3, PT, R6, R7, PT ;  /* 0x000000070600720c */ /* 0x000fce0003f64070 */
[----:B------:R-:W-:-:S05]  /*0390*/  @!P0 IMAD.IADD R9, R9, 0x1, -R6 ;  /* 0x0000000109098824 */ /* 0x000fca00078e0a06 */
[----:B------:R-:W-:Y:S01]  /*03a0*/  ISETP.GT.U32.AND P0, PT, R6, R9, PT ;  /* 0x000000090600720c */ /* 0x000fe20003f04070 */
[----:B--2---:R-:W-:Y:S01]  /*03b0*/  VIADD R4, R10, 0xffffffe ;  /* 0x0ffffffe0a047836 */ /* 0x004fe20000000000 */
[----:B------:R-:W-:Y:S01]  /*03c0*/  LOP3.LUT R10, RZ, R3, RZ, 0x33, !PT ;  /* 0x00000003ff0a7212 */ /* 0x000fe200078e33ff */
[----:B------:R-:W-:Y:S02]  /*03d0*/  @!P3 IMAD.IADD R7, R7, 0x1, -R6 ;  /* 0x000000010707b824 */ /* 0x000fe400078e0a06 */
[----:B------:R-:W2:Y:S01]  /*03e0*/  F2I.FTZ.U32.TRUNC.NTZ R5, R4 ;  /* 0x0000000400057305 */ /* 0x000ea2000021f000 */
[----:B------:R-:W-:Y:S02]  /*03f0*/  @!P3 VIADD R8, R8, 0x1 ;  /* 0x000000010808b836 */ /* 0x000fe40000000000 */
[----:B------:R-:W-:Y:S02]  /*0400*/  ISETP.GE.U32.AND P2, PT, R7, R6, PT ;  /* 0x000000060700720c */ /* 0x000fe40003f46070 */
[----:B------:R-:W-:-:S03]  /*0410*/  SHF.R.U32.HI R7, RZ, 0x1, R42 ;  /* 0x00000001ff077819 */ /* 0x000fc6000001162a */
[----:B------:R-:W-:Y:S01]  /*0420*/  @!P0 IMAD.IADD R9, R9, 0x1, -R6 ;  /* 0x0000000109098824 */ /* 0x000fe200078e0a06 */
[----:B------:R-:W-:Y:S01]  /*0430*/  ISETP.NE.AND P0, PT, R3, RZ, PT ;  /* 0x000000ff0300720c */ /* 0x000fe20003f05270 */
[----:B------:R-:W-:Y:S01]  /*0440*/  IMAD.MOV.U32 R6, RZ, RZ, R13 ;  /* 0x000000ffff067224 */ /* 0x000fe200078e000d */
[----:B------:R-:W-:Y:S01]  /*0450*/  LOP3.LUT R3, R12, R3, RZ, 0x3c, !PT ;  /* 0x000000030c037212 */ /* 0x000fe200078e3cff */
[----:B------:R-:W-:Y:S02]  /*0460*/  @!P1 IMAD.MOV R9, RZ, RZ, -R9 ;  /* 0x000000ffff099224 */ /* 0x000fe400078e0a09 */
[----:B--2---:R-:W-:Y:S01]  /*0470*/  IMAD.MOV R4, RZ, RZ, -R5 ;  /* 0x000000ffff047224 */ /* 0x004fe200078e0a05 */
[----:B------:R-:W-:Y:S01]  /*0480*/  ISETP.GE.AND P1, PT, R3, RZ, PT ;  /* 0x000000ff0300720c */ /* 0x000fe20003f26270 */
[----:B------:R-:W-:Y:S01]  /*0490*/  @P2 VIADD R8, R8, 0x1 ;  /* 0x0000000108082836 */ /* 0x000fe20000000000 */
[----:B------:R-:W-:-:S05]  /*04a0*/  SEL R9, R10, R9, !P0 ;  /* 0x000000090a097207 */ /* 0x000fca0004000000 */
[----:B------:R-:W-:Y:S01]  /*04b0*/  IMAD.IADD R9, R0, 0x1, R9 ;  /* 0x0000000100097824 */ /* 0x000fe200078e0209 */
[----:B------:R-:W-:Y:S01]  /*04c0*/  SGXT.U32 R0, R11, 0x5 ;  /* 0x000000050b00781a */ /* 0x000fe20000000000 */
[----:B------:R-:W-:Y:S02]  /*04d0*/  IMAD.MOV.U32 R11, RZ, RZ, R4 ;  /* 0x000000ffff0b7224 */ /* 0x000fe400078e0004 */
[----:B------:R-:W-:Y:S02]  /*04e0*/  IMAD.SHL.U32 R9, R9, 0x20, RZ ;  /* 0x0000002009097824 */ /* 0x000fe400078e00ff */
[----:B------:R-:W-:Y:S02]  /*04f0*/  IMAD.MOV.U32 R4, RZ, RZ, RZ ;  /* 0x000000ffff047224 */ /* 0x000fe400078e00ff */
[----:B------:R-:W-:Y:S01]  /*0500*/  @!P1 IMAD.MOV R8, RZ, RZ, -R8 ;  /* 0x000000ffff089224 */ /* 0x000fe200078e0a08 */
[----:B------:R-:W-:Y:S01]  /*0510*/  LOP3.LUT R40, R9, R0, RZ, 0xfc, !PT ;  /* 0x0000000009287212 */ /* 0x000fe200078efcff */
[----:B------:R-:W-:-:S03]  /*0520*/  IMAD R9, R11, R2, RZ ;  /* 0x000000020b097224 */ /* 0x000fc600078e02ff */
[----:B------:R-:W-:Y:S01]  /*0530*/  IABS R11, R40 ;  /* 0x00000028000b7213 */ /* 0x000fe20000000000 */
[----:B------:R-:W-:Y:S01]  /*0540*/  IMAD.HI.U32 R4, R5, R9, R4 ;  /* 0x0000000905047227 */ /* 0x000fe200078e0004 */
[----:B------:R-:W-:Y:S02]  /*0550*/  SEL R41, R10, R8, !P0 ;  /* 0x000000080a297207 */ /* 0x000fe40004000000 */
[----:B------:R-:W-:Y:S01]  /*0560*/  ISETP.GE.AND P2, PT, R40, RZ, PT ;  /* 0x000000ff2800720c */ /* 0x000fe20003f46270 */
[----:B------:R-:W-:Y:S01]  /*0570*/  IMAD.MOV.U32 R5, RZ, RZ, R11 ;  /* 0x000000ffff057224 */ /* 0x000fe200078e000b */
[----:B------:R-:W-:Y:S01]  /*0580*/  ISETP.NE.AND P0, PT, R44, RZ, PT ;  /* 0x000000ff2c00720c */ /* 0x000fe20003f05270 */
[----:B------:R-:W-:Y:S02]  /*0590*/  IMAD.SHL.U32 R41, R41, 0x40, RZ ;  /* 0x0000004029297824 */ /* 0x000fe400078e00ff */
[----:B------:R-:W-:-:S04]  /*05a0*/  IMAD.HI.U32 R4, R4, R5, RZ ;  /* 0x0000000504047227 */ /* 0x000fc800078e00ff */
[----:B------:R-:W-:Y:S01]  /*05b0*/  IMAD R5, R4, R6, R5 ;  /* 0x0000000604057224 */ /* 0x000fe200078e0205 */
[----:B------:R-:W-:Y:S01]  /*05c0*/  SHF.R.U32.HI R4, RZ, 0x2, R42 ;  /* 0x00000002ff047819 */ /* 0x000fe2000001162a */
[----:B------:R-:W-:-:S03]  /*05d0*/  IMAD.SHL.U32 R8, R42, 0x4, RZ ;  /* 0x000000042a087824 */ /* 0x000fc600078e00ff */
[----:B------:R-:W-:Y:S02]  /*05e0*/  ISETP.GT.U32.AND P3, PT, R2, R5, PT ;  /* 0x000000050200720c */ /* 0x000fe40003f64070 */
[----:B------:R-:W-:Y:S02]  /*05f0*/  SGXT.U32 R4, R4, 0x6 ;  /* 0x000000060404781a */ /* 0x000fe40000000000 */
[----:B------:R-:W-:Y:S02]  /*0600*/  LOP3.LUT R9, R8, 0x18, R7, 0x48, !PT ;  /* 0x0000001808097812 */ /* 0x000fe400078e4807 */
[----:B------:R-:W-:Y:S02]  /*0610*/  LOP3.LUT R11, R41, R4, RZ, 0xfc, !PT ;  /* 0x00000004290b7212 */ /* 0x000fe400078efcff */
[----:B------:R-:W-:Y:S02]  /*0620*/  LOP3.LUT R9, R9, 0x4, R8, 0xf8, !PT ;  /* 0x0000000409097812 */ /* 0x000fe400078ef808 */
[----:B------:R-:W-:Y:S01]  /*0630*/  LOP3.LUT R10, R8, 0x1c, RZ, 0xc0, !PT ;  /* 0x0000001c080a7812 */ /* 0x000fe200078ec0ff */
[----:B------:R-:W-:-:S04]  /*0640*/  IMAD.HI R3, R11, 0x2aaaaaab, RZ ;  /* 0x2aaaaaab0b037827 */ /* 0x000fc800078e02ff */
[----:B------:R-:W-:Y:S02]  /*0650*/  @!P3 IMAD.IADD R5, R5, 0x1, -R2 ;  /* 0x000000010505b824 */ /* 0x000fe400078e0a02 */
[----:B------:R-:W-:Y:S01]  /*0660*/  IMAD R0, R0, 0x20, R9 ;  /* 0x0000002000007824 */ /* 0x000fe200078e0209 */
[----:B------:R-:W-:Y:S02]  /*0670*/  LOP3.LUT R9, R42, 0x7, RZ, 0xc0, !PT ;  /* 0x000000072a097812 */ /* 0x000fe400078ec0ff */
[----:B------:R-:W-:Y:S02]  /*0680*/  ISETP.GT.U32.AND P1, PT, R2, R5, PT ;  /* 0x000000050200720c */ /* 0x000fe40003f24070 */
[----:B------:R-:W-:-:S11]  /*0690*/  LEA R0, R0, UR4, 0x1 ;  /* 0x0000000400007c11 */ /* 0x000fd6000f8e08ff */
[----:B------:R-:W-:Y:S01]  /*06a0*/  @!P1 IMAD.IADD R5, R5, 0x1, -R2 ;  /* 0x0000000105059824 */ /* 0x000fe200078e0a02 */
[----:B------:R-:W-:-:S03]  /*06b0*/  SHF.R.U32.HI R2, RZ, 0x1f, R3 ;  /* 0x0000001fff027819 */ /* 0x000fc60000011603 */
[----:B------:R-:W-:Y:S01]  /*06c0*/  @!P2 IMAD.MOV R5, RZ, RZ, -R5 ;  /* 0x000000ffff05a224 */ /* 0x000fe200078e0a05 */
[----:B------:R-:W-:Y:S01]  /*06d0*/  LEA.HI R6, R3, R2, RZ, 0x15 ;  /* 0x0000000203067211 */ /* 0x000fe200078fa8ff */
[----:B------:R-:W-:Y:S01]  /*06e0*/  IMAD.SHL.U32 R3, R42, 0x8, RZ ;  /* 0x000000082a037824 */ /* 0x000fe200078e00ff */
[----:B------:R-:W-:-:S03]  /*06f0*/  @!P0 LOP3.LUT R5, RZ, R44, RZ, 0x33, !PT ;  /* 0x0000002cff058212 */ /* 0x000fc600078e33ff */
[----:B------:R-:W-:Y:S01]  /*0700*/  IMAD R7, R6, -0x3000, R11 ;  /* 0xffffd00006077824 */ /* 0x000fe200078e020b */
[----:B------:R-:W-:Y:S01]  /*0710*/  LOP3.LUT R2, R3, 0x18, RZ, 0xc0, !PT ;  /* 0x0000001803027812 */ /* 0x000fe200078ec0ff */
[----:B------:R-:W-:Y:S01]  /*0720*/  IMAD R5, R5, 0xc00, R10 ;  /* 0x00000c0005057824 */ /* 0x000fe200078e020a */
[----:B------:R-:W-:Y:S02]  /*0730*/  LOP3.LUT R3, R3, 0x18, R42, 0x48, !PT ;  /* 0x0000001803037812 */ /* 0x000fe400078e482a */
[----:B------:R-:W-:Y:S01]  /*0740*/  SHF.R.U32.HI R6, RZ, 0x4, R42 ;  /* 0x00000004ff067819 */ /* 0x000fe2000001162a */
[----:B------:R-:W-:Y:S01]  /*0750*/  IMAD R7, R7, 0xc00, R2 ;  /* 0x00000c0007077824 */ /* 0x000fe200078e0202 */
[----:B------:R-:W-:Y:S01]  /*0760*/  SHF.R.U32.HI R10, RZ, 0x3, R42 ;  /* 0x00000003ff0a7819 */ /* 0x000fe2000001162a */
[----:B------:R-:W-:Y:S01]  /*0770*/  IMAD R2, R4, 0x20, R3 ;  /* 0x0000002004027824 */ /* 0x000fe200078e0203 */
[----:B------:R-:W-:Y:S01]  /*0780*/  SHF.R.U32.HI R3, RZ, 0x3, R15 ;  /* 0x00000003ff037819 */ /* 0x000fe2000001160f */
[----:B-1---5:R-:W-:Y:S01]  /*0790*/  IMAD.WIDE R32, R5, 0x2, R32 ;  /* 0x0000000205207825 */ /* 0x022fe200078e0220 */
[----:B------:R-:W-:-:S02]  /*07a0*/  SHF.R.U32.HI R5, RZ, 0x1, R42 ;  /* 0x00000001ff057819 */ /* 0x000fc4000001162a */
[----:B------:R-:W-:Y:S01]  /*07b0*/  LEA R2, R2, UR4, 0x1 ;  /* 0x0000000402027c11 */ /* 0x000fe2000f8e08ff */
[----:B------:R-:W-:Y:S01]  /*07c0*/  IMAD.WIDE R38, R7, 0x2, R38 ;  /* 0x0000000207267825 */ /* 0x000fe200078e0226 */
[----:B------:R-:W-:Y:S01]  /*07d0*/  @!PT LDS RZ, [RZ] ;  /* 0x00000000fffff984 */ /* 0x000fe20000000800 */
[----:B------:R-:W-:Y:S01]  /*07e0*/  @!PT LDS RZ, [RZ] ;  /* 0x00000000fffff984 */ /* 0x000fe20000000800 */
[----:B------:R-:W-:Y:S01]  /*07f0*/  @!PT LDS RZ, [RZ] ;  /* 0x00000000fffff984 */ /* 0x000fe20000000800 */
[----:B------:R-:W-:Y:S01]  /*0800*/  LDGSTS.E.64 [R0], desc[UR6][R32.64] ;  /* 0x0000000020007fae */ /* 0x000fe2000b921a46 */
[----:B------:R-:W-:Y:S02]  /*0810*/  SGXT.U32 R3, R3, 0x1 ;  /* 0x000000010303781a */ /* 0x000fe40000000000 */
[----:B------:R-:W-:Y:S01]  /*0820*/  SGXT.U32 R6, R6, 0x1 ;  /* 0x000000010606781a */ /* 0x000fe20000000000 */
[----:B------:R-:W0:Y:S01]  /*0830*/  LDGDEPBAR ;  /* 0x00000000000079af */ /* 0x000e220000000000 */
[----:B------:R-:W-:Y:S01]  /*0840*/  SGXT.U32 R5, R5, 0x2 ;  /* 0x000000020505781a */ /* 0x000fe20000000000 */
[C---:B------:R-:W-:Y:S01]  /*0850*/  IMAD.SHL.U32 R4, R3.reuse, 0x8, RZ ;  /* 0x0000000803047824 */ /* 0x040fe200078e00ff */
[----:B------:R-:W-:Y:S01]  /*0860*/  SGXT.U32 R11, R10, 0x2 ;  /* 0x000000020a0b781a */ /* 0x000fe20000000000 */
[----:B------:R-:W-:Y:S01]  /*0870*/  LDGSTS.E.BYPASS.128 [R2+0x2000], desc[UR6][R38.64] ;  /* 0x0200000026027fae */ /* 0x000fe2000b901c46 */
[----:B------:R-:W-:Y:S01]  /*0880*/  IMAD R8, R6, 0x20, R43 ;  /* 0x0000002006087824 */ /* 0x000fe200078e022b */
[----:B------:R-:W-:-:S02]  /*0890*/  LOP3.LUT R3, R3, R5, RZ, 0x3c, !PT ;  /* 0x0000000503037212 */ /* 0x000fc400078e3cff */
[----:B------:R-:W0:Y:S01]  /*08a0*/  LDGDEPBAR ;  /* 0x00000000000079af */ /* 0x000e220000000000 */
[----:B------:R-:W-:Y:S01]  /*08b0*/  LOP3.LUT R7, R4, R45, RZ, 0xfc, !PT ;  /* 0x0000002d04077212 */ /* 0x000fe200078efcff */
[----:B------:R-:W-:Y:S01]  /*08c0*/  IMAD.IADD R8, R9, 0x1, R8 ;  /* 0x0000000109087824 */ /* 0x000fe200078e0208 */
[----:B------:R-:W-:Y:S01]  /*08d0*/  LOP3.LUT R4, R6, R5, RZ, 0x3c, !PT ;  /* 0x0000000506047212 */ /* 0x000fe200078e3cff */
[----:B------:R-:W-:Y:S01]  /*08e0*/  BAR.SYNC.DEFER_BLOCKING 0x0 ;  /* 0x0000000000007b1d */ /* 0x000fe20000010000 */
[----:B------:R-:W-:Y:S01]  /*08f0*/  LOP3.LUT R6, R5, 0x2, R6, 0x1e, !PT ;  /* 0x0000000205067812 */ /* 0x000fe200078e1e06 */
[----:B------:R-:W-:Y:S01]  /*0900*/  IMAD.SHL.U32 R3, R3, 0x8, RZ ;  /* 0x0000000803037824 */ /* 0x000fe200078e00ff */
[----:B------:R-:W-:Y:S01]  /*0910*/  LOP3.LUT R7, R7, 0x7, R42, 0xf8, !PT ;  /* 0x0000000707077812 */ /* 0x000fe200078ef82a */
[----:B------:R-:W-:Y:S01]  /*0920*/  IMAD.SHL.U32 R8, R8, 0x20, RZ ;  /* 0x0000002008087824 */ /* 0x000fe200078e00ff */
[----:B------:R-:W-:Y:S01]  /*0930*/  LOP3.LUT R5, R5, 0x2, R11, 0x1e, !PT ;  /* 0x0000000205057812 */ /* 0x000fe200078e1e0b */
[----:B------:R-:W-:Y:S01]  /*0940*/  IMAD.SHL.U32 R4, R4, 0x8, RZ ;  /* 0x0000000804047824 */ /* 0x000fe200078e00ff */
[----:B------:R-:W-:Y:S01]  /*0950*/  IADD3 R34, P0, R32, 0x1000, RZ ;  /* 0x0000100020227810 */ /* 0x000fe20007f1e0ff */
[----:B------:R-:W-:Y:S01]  /*0960*/  IMAD.SHL.U32 R7, R7, 0x20, RZ ;  /* 0x0000002007077824 */ /* 0x000fe200078e00ff */
[----:B------:R-:W-:Y:S01]  /*0970*/  LOP3.LUT R9, R8, R3, RZ, 0xfc, !PT ;  /* 0x0000000308097212 */ /* 0x000fe200078efcff */
[----:B------:R-:W-:-:S02]  /*0980*/  IMAD.SHL.U32 R6, R6, 0x8, RZ ;  /* 0x0000000806067824 */ /* 0x000fc400078e00ff */
[----:B------:R-:W-:Y:S01]  /*0990*/  IMAD.SHL.U32 R5, R5, 0x8, RZ ;  /* 0x0000000805057824 */ /* 0x000fe200078e00ff */
[C---:B------:R-:W-:Y:S01]  /*09a0*/  LOP3.LUT R3, R7.reuse, R4, RZ, 0xfc, !PT ;  /* 0x0000000407037212 */ /* 0x040fe200078efcff */
[----:B------:R-:W-:Y:S01]  /*09b0*/  IMAD.X R35, RZ, RZ, R33, P0 ;  /* 0x000000ffff237224 */ /* 0x000fe200000e0621 */
[----:B------:R-:W-:Y:S02]  /*09c0*/  LOP3.LUT R6, R7, R6, RZ, 0xfc, !PT ;  /* 0x0000000607067212 */ /* 0x000fe400078efcff */
[----:B------:R-:W-:Y:S02]  /*09d0*/  LOP3.LUT R5, R8, R5, RZ, 0xfc, !PT ;  /* 0x0000000508057212 */ /* 0x000fe400078efcff */
[----:B------:R-:W-:Y:S02]  /*09e0*/  LEA R4, R9, UR4, 0x1 ;  /* 0x0000000409047c11 */ /* 0x000fe4000f8e08ff */
[----:B------:R-:W-:Y:S02]  /*09f0*/  LEA R3, R3, UR4, 0x1 ;  /* 0x0000000403037c11 */ /* 0x000fe4000f8e08ff */
[----:B------:R-:W-:Y:S01]  /*0a00*/  LEA R36, R6, UR4, 0x1 ;  /* 0x0000000406247c11 */ /* 0x000fe2000f8e08ff */
[----:B------:R-:W-:Y:S01]  /*0a10*/  @!PT LDS RZ, [RZ] ;  /* 0x00000000fffff984 */ /* 0x000fe20000000800 */
[----:B------:R-:W-:Y:S01]  /*0a20*/  @!PT LDS RZ, [RZ] ;  /* 0x00000000fffff984 */ /* 0x000fe20000000800 */
[----:B------:R-:W-:Y:S01]  /*0a30*/  @!PT LDS RZ, [RZ] ;  /* 0x00000000fffff984 */ /* 0x000fe20000000800 */
[----:B------:R-:W-:Y:S01]  /*0a40*/  LDGSTS.E.64 [R0+0x800], desc[UR6][R32.64+0x40] ;  /* 0x0080004020007fae */ /* 0x000fe2000b921a46 */
[----:B------:R-:W-:-:S02]  /*0a50*/  LEA R5, R5, UR4, 0x1 ;  /* 0x0000000405057c11 */ /* 0x000fc4000f8e08ff */
[----:B------:R-:W-:Y:S01]  /*0a60*/  IADD3 R6, P1, R38, 0x1000, RZ ;  /* 0x0000100026067810 */ /* 0x000fe20007f3e0ff */
[----:B------:R-:W0:Y:S04]  /*0a70*/  LDGDEPBAR ;  /* 0x00000000000079af */ /* 0x000e280000000000 */
[----:B------:R-:W-:Y:S01]  /*0a80*/  LDGSTS.E.BYPASS.128 [R2+0x3000], desc[UR6][R38.64+0x40] ;  /* 0x0300004026027fae */ /* 0x000fe2000b901c46 */
[----:B------:R-:W-:-:S03]  /*0a90*/  IMAD.X R7, RZ, RZ, R39, P1 ;  /* 0x000000ffff077224 */ /* 0x000fc600008e0627 */
[----:B------:R-:W0:Y:S01]  /*0aa0*/  LDGDEPBAR ;  /* 0x00000000000079af */ /* 0x000e220000000000 */
[----:B------:R-:W-:Y:S06]  /*0ab0*/  BAR.SYNC.DEFER_BLOCKING 0x0 ;  /* 0x0000000000007b1d */ /* 0x000fec0000010000 */
[----:B------:R-:W-:Y:S01]  /*0ac0*/  @!PT LDS RZ, [RZ] ;  /* 0x00000000fffff984 */ /* 0x000fe20000000800 */
[----:B------:R-:W-:Y:S01]  /*0ad0*/  @!PT LDS RZ, [RZ] ;  /* 0x00000000fffff984 */ /* 0x000fe20000000800 */
[----:B------:R-:W-:Y:S01]  /*0ae0*/  @!PT LDS RZ, [RZ] ;  /* 0x00000000fffff984 */ /* 0x000fe20000000800 */
[----:B------:R-:W-:Y:S04]  /*0af0*/  LDGSTS.E.64 [R0+0x1000], desc[UR6][R32.64+0x80] ;  /* 0x0100008020007fae */ /* 0x000fe8000b921a46 */
[----:B------:R-:W0:Y:S04]  /*0b00*/  LDGDEPBAR ;  /* 0x00000000000079af */ /* 0x000e280000000000 */
[----:B------:R-:W-:Y:S04]  /*0b10*/  LDGSTS.E.BYPASS.128 [R2+0x4000], desc[UR6][R38.64+0x80] ;  /* 0x0400008026027fae */ /* 0x000fe8000b901c46 */
        /* <DEDUP_REMOVED lines=9> */
[----:B------:R-:W-:-:S04]  /*0bb0*/  DEPBAR.LE SB0, 0x6 ;  /* 0x000081800000791a */ /* 0x000fc80000000000 */
[----:B------:R-:W-:Y:S06]  /*0bc0*/  BAR.SYNC.DEFER_BLOCKING 0x0 ;  /* 0x0000000000007b1d */ /* 0x000fec0000010000 */
[----:B------:R-:W-:Y:S04]  /*0bd0*/  LDSM.16.M88.4 R16, [R3] ;  /* 0x000000000310783b */ /* 0x000fe80000000200 */
[----:B------:R-:W1:Y:S04]  /*0be0*/  LDSM.16.M88.4 R12, [R4+0x2000] ;  /* 0x00200000040c783b */ /* 0x000e680000000200 */
[----:B------:R-:W-:Y:S04]  /*0bf0*/  LDSM.16.M88.4 R24, [R36] ;  /* 0x000000002418783b */ /* 0x000fe80000000200 */
[----:B------:R-:W2:Y:S01]  /*0c00*/  LDSM.16.M88.4 R8, [R5+0x2000] ;  /* 0x002000000508783b */ /* 0x000ea20000000200 */
[----:B------:R-:W-:Y:S06]  /*0c10*/  BAR.SYNC.DEFER_BLOCKING 0x0 ;  /* 0x0000000000007b1d */ /* 0x000fec0000010000 */
[----:B------:R-:W-:Y:S01]  /*0c20*/  @!PT LDS RZ, [RZ] ;  /* 0x00000000fffff984 */ /* 0x000fe20000000800 */
[----:B------:R-:W-:Y:S01]  /*0c30*/  @!PT LDS RZ, [RZ] ;  /* 0x00000000fffff984 */ /* 0x000fe20000000800 */
[----:B------:R-:W-:Y:S01]  /*0c40*/  @!PT LDS RZ, [RZ] ;  /* 0x00000000fffff984 */ /* 0x000fe20000000800 */
[----:B------:R-:W-:Y:S04]  /*0c50*/  LDGSTS.E.64 [R0], desc[UR6][R32.64+0x100] ;  /* 0x0000010020007fae */ /* 0x000fe8000b921a46 */
[----:B------:R-:W0:Y:S01]  /*0c60*/  LDGDEPBAR ;  /* 0x00000000000079af */ /* 0x000e220000000000 */
[----:B-1----:R-:W-:Y:S03]  /*0c70*/  HMMA.16816.F32.BF16 R28, R16, R12, RZ ;  /* 0x0000000c101c723c */ /* 0x002fe600000418ff */
[----:B------:R-:W-:Y:S03]  /*0c80*/  LDGSTS.E.BYPASS.128 [R2+0x2000], desc[UR6][R38.64+0x100] ;  /* 0x0200010026027fae */ /* 0x000fe6000b901c46 */
[----:B------:R-:W-:Y:S01]  /*0c90*/  HMMA.16816.F32.BF16 R16, R16, R14, RZ ;  /* 0x0000000e1010723c */ /* 0x000fe200000418ff */
[----:B------:R-:W0:-:S15]  /*0ca0*/  LDGDEPBAR ;  /* 0x00000000000079af */ /* 0x000e1e0000000000 */
[----:B------:R-:W-:Y:S02]  /*0cb0*/  NOP ;  /* 0x0000000000007918 */ /* 0x000fe40000000000 */
[----:B--2---:R-:W-:Y:S06]  /*0cc0*/  HMMA.16816.F32.BF16 R28, R24, R8, R28 ;  /* 0x00000008181c723c */ /* 0x004fec000004181c */
[----:B------:R-:W-:Y:S01]  /*0cd0*/  HMMA.16816.F32.BF16 R24, R24, R10, R16 ;  /* 0x0000000a1818723c */ /* 0x000fe20000041810 */
[----:B------:R-:W-:-:S04]  /*0ce0*/  DEPBAR.LE SB0, 0x6 ;  /* 0x000081800000791a */ /* 0x000fc80000000000 */
[----:B------:R-:W-:Y:S06]  /*0cf0*/  BAR.SYNC.DEFER_BLOCKING 0x0 ;  /* 0x0000000000007b1d */ /* 0x000fec0000010000 */
[----:B------:R-:W-:Y:S04]  /*0d00*/  LDSM.16.M88.4 R20, [R3+0x800] ;  /* 0x000800000314783b */ /* 0x000fe80000000200 */
[----:B------:R-:W1:Y:S04]  /*0d10*/  LDSM.16.M88.4 R12, [R4+0x3000] ;  /* 0x00300000040c783b */ /* 0x000e680000000200 */
[----:B------:R-:W-:Y:S04]  /*0d20*/  LDSM.16.M88.4 R16, [R36+0x800] ;  /* 0x000800002410783b */ /* 0x000fe80000000200 */
[----:B------:R-:W2:Y:S01]  /*0d30*/  LDSM.16.M88.4 R8, [R5+0x3000] ;  /* 0x003000000508783b */ /* 0x000ea20000000200 */
[----:B------:R-:W-:Y:S06]  /*0d40*/  BAR.SYNC.DEFER_BLOCKING 0x0 ;  /* 0x0000000000007b1d */ /* 0x000fec0000010000 */
[----:B------:R-:W-:Y:S01]  /*0d50*/  @!PT LDS RZ, [RZ] ;  /* 0x00000000fffff984 */ /* 0x000fe20000000800 */
[----:B------:R-:W-:Y:S01]  /*0d60*/  @!PT LDS RZ, [RZ] ;  /* 0x00000000fffff984 */ /* 0x000fe20000000800 */
[----:B------:R-:W-:Y:S01]  /*0d70*/  @!PT LDS RZ, [RZ] ;  /* 0x00000000fffff984 */ /* 0x000fe20000000800 */
[----:B------:R-:W-:Y:S04]  /*0d80*/  LDGSTS.E.64 [R0+0x800], desc[UR6][R32.64+0x140] ;  /* 0x0080014020007fae */ /* 0x000fe8000b921a46 */
[----:B------:R-:W0:Y:S01]  /*0d90*/  LDGDEPBAR ;  /* 0x00000000000079af */ /* 0x000e220000000000 */
[----:B-1----:R-:W-:Y:S03]  /*0da0*/  HMMA.16816.F32.BF16 R28, R20, R12, R28 ;  /* 0x0000000c141c723c */ /* 0x002fe6000004181c */
[----:B------:R-:W-:Y:S03]  /*0db0*/  LDGSTS.E.BYPASS.128 [R2+0x3000], desc[UR6][R38.64+0x140] ;  /* 0x0300014026027fae */ /* 0x000fe6000b901c46 */
[----:B------:R-:W-:Y:S01]  /*0dc0*/  HMMA.16816.F32.BF16 R20, R20, R14, R24 ;  /* 0x0000000e1414723c */ /* 0x000fe20000041818 */
        /* <DEDUP_REMOVED lines=489> */
[----:B------:R3:W-:Y:S04]  /*2c60*/  LDGSTS.E.64 [R0+0x1800], desc[UR6][R32.64+0x7c0] ;  /* 0x018007c020007fae */ /* 0x0007e8000b921a46 */
[----:B------:R-:W0:Y:S01]  /*2c70*/  LDGDEPBAR ;  /* 0x00000000000079af */ /* 0x000e220000000000 */
[----:B-1----:R-:W-:Y:S03]  /*2c80*/  HMMA.16816.F32.BF16 R28, R12, R16, R28 ;  /* 0x000000100c1c723c */ /* 0x002fe6000004181c */
[----:B------:R-:W-:Y:S03]  /*2c90*/  LDGSTS.E.BYPASS.128 [R2+0x5000], desc[UR6][R38.64+0x7c0] ;  /* 0x050007c026027fae */ /* 0x000fe6000b901c46 */
[----:B------:R-:W-:Y:S01]  /*2ca0*/  HMMA.16816.F32.BF16 R12, R12, R18, R20 ;  /* 0x000000120c0c723c */ /* 0x000fe20000041814 */
[----:B------:R-:W0:Y:S01]  /*2cb0*/  LDGDEPBAR ;  /* 0x00000000000079af */ /* 0x000e220000000000 */
[----:B---3--:R-:W-:-:S05]  /*2cc0*/  IADD3 R32, P0, R32, 0x2000, RZ ;  /* 0x0000200020207810 */ /* 0x008fca0007f1e0ff */
[----:B------:R-:W-:-:S11]  /*2cd0*/  IMAD.X R33, RZ, RZ, R33, P0 ;  /* 0x000000ffff217224 */ /* 0x000fd600000e0621 */
        /* <DEDUP_REMOVED lines=24> */
[----:B------:R-:W1:Y:S03]  /*2e60*/  LDSM.16.M88.4 R16, [R4+0x3000] ;  /* 0x003000000410783b */ /* 0x000e660000000200 */
[----:B-1----:R-:W-:Y:S06]  /*2e70*/  HMMA.16816.F32.BF16 R28, R8, R16, R28 ;  /* 0x00000010081c723c */ /* 0x002fec000004181c */
[----:B------:R-:W-:Y:S01]  /*2e80*/  HMMA.16816.F32.BF16 R12, R8, R18, R12 ;  /* 0x00000012080c723c */ /* 0x000fe2000004180c */
[----:B------:R-:W-:Y:S04]  /*2e90*/  LDSM.16.M88.4 R8, [R36+0x800] ;  /* 0x000800002408783b */ /* 0x000fe80000000200 */
[----:B------:R-:W1:Y:S01]  /*2ea0*/  LDSM.16.M88.4 R16, [R5+0x3000] ;  /* 0x003000000510783b */ /* 0x000e620000000200 */
        /* <DEDUP_REMOVED lines=8> */
[----:B-1----:R-:W-:Y:S06]  /*2f30*/  HMMA.16816.F32.BF16 R28, R8, R16, R28 ;  /* 0x00000010081c723c */ /* 0x002fec000004181c */
        /* <DEDUP_REMOVED lines=39> */
[----:B------:R-:W-:Y:S04]  /*31b0*/  LDSM.16.M88.4 R8, [R3] ;  /* 0x000000000308783b */ /* 0x000fe80000000200 */
[----:B------:R-:W1:Y:S03]  /*31c0*/  LDSM.16.M88.4 R16, [R4+0x2000] ;  /* 0x002000000410783b */ /* 0x000e660000000200 */
[----:B-1----:R-:W-:Y:S06]  /*31d0*/  HMMA.16816.F32.BF16 R28, R8, R16, R28 ;  /* 0x00000010081c723c */ /* 0x002fec000004181c */
[----:B------:R-:W-:Y:S01]  /*31e0*/  HMMA.16816.F32.BF16 R12, R8, R18, R12 ;  /* 0x00000012080c723c */ /* 0x000fe2000004180c */
[----:B------:R-:W-:Y:S04]  /*31f0*/  LDSM.16.M88.4 R8, [R36] ;  /* 0x000000002408783b */ /* 0x000fe80000000200 */
[----:B------:R-:W1:Y:S01]  /*3200*/  LDSM.16.M88.4 R16, [R5+0x2000] ;  /* 0x002000000510783b */ /* 0x000e620000000200 */
[----:B------:R-:W-:Y:S06]  /*3210*/  BAR.SYNC.DEFER_BLOCKING 0x0 ;  /* 0x0000000000007b1d */ /* 0x000fec0000010000 */
[----:B------:R-:W-:Y:S01]  /*3220*/  @!PT LDS RZ, [RZ] ;  /* 0x00000000fffff984 */ /* 0x000fe20000000800 */
[----:B------:R-:W-:Y:S01]  /*3230*/  @!PT LDS RZ, [RZ] ;  /* 0x00000000fffff984 */ /* 0x000fe20000000800 */
[----:B------:R-:W-:Y:S01]  /*3240*/  @!PT LDS RZ, [RZ] ;  /* 0x00000000fffff984 */ /* 0x000fe20000000800 */
[----:B------:R-:W-:Y:S04]  /*3250*/  LDGSTS.E.64 [R0], desc[UR6][R34.64+-0x700] ;  /* 0x0000090022007fae */ /* 0x000fe8000b921a46 */
        /* <DEDUP_REMOVED lines=1052> */
[----:B------:R-:W1:Y:S04]  /*7420*/  LDSM.16.M88.4 R16, [R4+0x5000] ;  /* 0x005000000410783b */ /* 0x000e680000000200 */
[----:B------:R-:W-:Y:S01]  /*7430*/  LDSM.16.M88.4 R20, [R5+0x5000] ;  /* 0x005000000514783b */ /* 0x000fe20000000200 */
[----:B-1----:R-:W-:Y:S06]  /*7440*/  HMMA.16816.F32.BF16 R28, R8, R16, R28 ;  /* 0x00000010081c723c */ /* 0x002fec000004181c */
[----:B------:R-:W-:Y:S01]  /*7450*/  HMMA.16816.F32.BF16 R12, R8, R18, R12 ;  /* 0x00000012080c723c */ /* 0x000fe2000004180c */
[----:B------:R-:W1:Y:S01]  /*7460*/  LDSM.16.M88.4 R16, [R36+0x1800] ;  /* 0x001800002410783b */ /* 0x000e620000000200 */
[----:B------:R-:W-:Y:S06]  /*7470*/  BAR.SYNC.DEFER_BLOCKING 0x0 ;  /* 0x0000000000007b1d */ /* 0x000fec0000010000 */
[----:B------:R-:W-:Y:S01]  /*7480*/  @!PT LDS RZ, [RZ] ;  /* 0x00000000fffff984 */ /* 0x000fe20000000800 */
[----:B------:R-:W-:Y:S01]  /*7490*/  @!PT LDS RZ, [RZ] ;  /* 0x00000000fffff984 */ /* 0x000fe20000000800 */
[----:B------:R-:W-:Y:S01]  /*74a0*/  @!PT LDS RZ, [RZ] ;  /* 0x00000000fffff984 */ /* 0x000fe20000000800 */
[----:B------:R2:W-:Y:S04]  /*74b0*/  LDGSTS.E.64 [R0+0x1800], desc[UR6][R34.64+0x7c0] ;  /* 0x018007c022007fae */ /* 0x0005e8000b921a46 */
[----:B------:R-:W0:Y:S04]  /*74c0*/  LDGDEPBAR ;  /* 0x00000000000079af */ /* 0x000e280000000000 */
[----:B------:R3:W-:Y:S04]  /*74d0*/  LDGSTS.E.BYPASS.128 [R2+0x5000], desc[UR6][R6.64+0x7c0] ;  /* 0x050007c006027fae */ /* 0x0007e8000b901c46 */
[----:B------:R-:W0:Y:S01]  /*74e0*/  LDGDEPBAR ;  /* 0x00000000000079af */ /* 0x000e220000000000 */
[----:B-1----:R-:W-:Y:S01]  /*74f0*/  HMMA.16816.F32.BF16 R28, R16, R20, R28 ;  /* 0x00000014101c723c */ /* 0x002fe2000004181c */
[----:B--2---:R-:W-:-:S02]  /*7500*/  LOP3.LUT R35, R42, 0x1f, RZ, 0xc0, !PT ;  /* 0x0000001f2a237812 */ /* 0x004fc400078ec0ff */
[----:B------:R-:W-:Y:S02]  /*7510*/  SHF.R.U32.HI R34, RZ, 0x3, R42 ;  /* 0x00000003ff227819 */ /* 0x000fe4000001162a */
[----:B------:R-:W-:Y:S01]  /*7520*/  LEA.HI R45, R35, R45, RZ, 0x1e ;  /* 0x0000002d232d7211 */ /* 0x000fe200078ff0ff */
[----:B------:R-:W-:Y:S01]  /*7530*/  HMMA.16816.F32.BF16 R12, R16, R22, R12 ;  /* 0x00000016100c723c */ /* 0x000fe2000004180c */
[----:B---3--:R-:W-:Y:S02]  /*7540*/  IADD3 R6, P0, R38, 0x2000, RZ ;  /* 0x0000200026067810 */ /* 0x008fe40007f1e0ff */
[----:B------:R-:W-:Y:S02]  /*7550*/  LOP3.LUT R35, R42, 0x7, RZ, 0xc0, !PT ;  /* 0x000000072a237812 */ /* 0x000fe400078ec0ff */
[----:B------:R-:W-:Y:S01]  /*7560*/  SGXT.U32 R34, R34, 0x2 ;  /* 0x000000022222781a */ /* 0x000fe20000000000 */
[----:B------:R-:W-:Y:S01]  /*7570*/  IMAD.X R7, RZ, RZ, R39, P0 ;  /* 0x000000ffff077224 */ /* 0x000fe200000e0627 */
[----:B------:R-:W-:Y:S01]  /*7580*/  ISETP.GE.AND P0, PT, R40, R44, PT ;  /* 0x0000002c2800720c */ /* 0x000fe20003f06270 */
        /* <DEDUP_REMOVED lines=10> */
[----:B------:R-:W-:Y:S04]  /*7630*/  LDGSTS.E.64 [R0], desc[UR6][R32.64+-0x800], !PT ;  /* 0x0000080020007fae */ /* 0x000fe8000f921a46 */
[----:B------:R-:W0:Y:S01]  /*7640*/  LDGDEPBAR ;  /* 0x00000000000079af */ /* 0x000e220000000000 */
[----:B-1----:R-:W-:Y:S03]  /*7650*/  HMMA.16816.F32.BF16 R28, R24, R8, R28 ;  /* 0x00000008181c723c */ /* 0x002fe6000004181c */
[----:B------:R-:W-:Y:S03]  /*7660*/  LDGSTS.E.BYPASS.128 [R2+0x2000], desc[UR6][R6.64+-0x800], !PT ;  /* 0x0200080006027fae */ /* 0x000fe6000f901c46 */
        /* <DEDUP_REMOVED lines=15> */
[----:B------:R-:W-:Y:S04]  /*7760*/  LDGSTS.E.64 [R0+0x800], desc[UR6][R32.64+-0x7c0], !PT ;  /* 0x0080084020007fae */ /* 0x000fe8000f921a46 */
        /* <DEDUP_REMOVED lines=29> */
[----:B------:R1:W-:Y:S04]  /*7940*/  LDSM.16.M88.4 R8, [R3+0x1800] ;  /* 0x001800000308783b */ /* 0x0003e80000000200 */
[----:B------:R2:W3:Y:S04]  /*7950*/  LDSM.16.M88.4 R12, [R4+0x5000] ;  /* 0x00500000040c783b */ /* 0x0004e80000000200 */
[----:B------:R-:W-:Y:S01]  /*7960*/  LDSM.16.M88.4 R36, [R36+0x1800] ;  /* 0x001800002424783b */ /* 0x000fe20000000200 */
[----:B-1----:R-:W-:-:S03]  /*7970*/  SHF.R.U32.HI R3, RZ, 0x5, R42 ;  /* 0x00000005ff037819 */ /* 0x002fc6000001162a */
[----:B------:R-:W1:Y:S01]  /*7980*/  LDSM.16.M88.4 R16, [R5+0x5000] ;  /* 0x005000000510783b */ /* 0x000e620000000200 */
[C---:B--2---:R-:W-:Y:S02]  /*7990*/  IMAD.SHL.U32 R4, R42.reuse, 0x2, RZ ;  /* 0x000000022a047824 */ /* 0x044fe400078e00ff */
[----:B------:R-:W-:Y:S01]  /*79a0*/  IMAD.SHL.U32 R42, R42, 0x8, RZ ;  /* 0x000000082a2a7824 */ /* 0x000fe200078e00ff */
[----:B------:R-:W-:Y:S01]  /*79b0*/  BAR.SYNC.DEFER_BLOCKING 0x0 ;  /* 0x0000000000007b1d */ /* 0x000fe20000010000 */
[----:B------:R-:W-:Y:S01]  /*79c0*/  IMAD.SHL.U32 R3, R3, 0x4, RZ ;  /* 0x0000000403037824 */ /* 0x000fe200078e00ff */
[----:B------:R-:W-:Y:S02]  /*79d0*/  LOP3.LUT R4, R43, 0x6, R4, 0xf8, !PT ;  /* 0x000000062b047812 */ /* 0x000fe400078ef804 */
[----:B------:R-:W-:Y:S02]  /*79e0*/  LOP3.LUT R41, R41, 0x38, R42, 0xf8, !PT ;  /* 0x0000003829297812 */ /* 0x000fe400078ef82a */
[----:B------:R-:W-:Y:S01]  /*79f0*/  LOP3.LUT R3, R34, 0x1c, R3, 0xf8, !PT ;  /* 0x0000001c22037812 */ /* 0x000fe200078ef803 */
[----:B------:R-:W-:Y:S01]  /*7a00*/  IMAD R4, R45, 0x48, R4 ;  /* 0x000000482d047824 */ /* 0x000fe200078e0204 */
[----:B------:R-:W-:-:S04]  /*7a10*/  ISETP.LT.AND P0, PT, R41, 0x3000, !P0 ;  /* 0x000030002900780c */ /* 0x000fc80004701270 */
[----:B------:R-:W-:Y:S01]  /*7a20*/  LEA R4, R4, UR4, 0x1 ;  /* 0x0000000404047c11 */ /* 0x000fe2000f8e08ff */
[----:B------:R-:W-:Y:S01]  /*7a30*/  @!PT LDS RZ, [RZ] ;  /* 0x00000000fffff984 */ /* 0x000fe20000000800 */
[----:B------:R-:W-:Y:S01]  /*7a40*/  @!PT LDS RZ, [RZ] ;  /* 0x00000000fffff984 */ /* 0x000fe20000000800 */
[----:B------:R-:W-:Y:S01]  /*7a50*/  @!PT LDS RZ, [RZ] ;  /* 0x00000000fffff984 */ /* 0x000fe20000000800 */
[----:B------:R2:W-:Y:S04]  /*7a60*/  LDGSTS.E.64 [R0+0x1800], desc[UR6][R32.64+-0x740], !PT ;  /* 0x018008c020007fae */ /* 0x0005e8000f921a46 */
[----:B------:R-:W0:Y:S01]  /*7a70*/  LDGDEPBAR ;  /* 0x00000000000079af */ /* 0x000e220000000000 */
[----:B---3--:R-:W-:Y:S03]  /*7a80*/  HMMA.16816.F32.BF16 R28, R8, R12, R28 ;  /* 0x0000000c081c723c */ /* 0x008fe6000004181c */
[----:B------:R3:W-:Y:S03]  /*7a90*/  LDGSTS.E.BYPASS.128 [R2+0x5000], desc[UR6][R6.64+-0x740], !PT ;  /* 0x050008c006027fae */ /* 0x0007e6000f901c46 */
[----:B------:R-:W-:Y:S01]  /*7aa0*/  HMMA.16816.F32.BF16 R20, R8, R14, R20 ;  /* 0x0000000e0814723c */ /* 0x000fe20000041814 */
[----:B------:R-:W0:Y:S01]  /*7ab0*/  LDGDEPBAR ;  /* 0x00000000000079af */ /* 0x000e220000000000 */
[----:B--2---:R-:W-:-:S04]  /*7ac0*/  IMAD R0, R3, 0x9, R35 ;  /* 0x0000000903007824 */ /* 0x004fc800078e0223 */
[----:B------:R-:W-:-:S05]  /*7ad0*/  IMAD.SHL.U32 R0, R0, 0x8, RZ ;  /* 0x0000000800007824 */ /* 0x000fca00078e00ff */
[----:B------:R-:W-:-:S07]  /*7ae0*/  LEA R0, R0, UR4, 0x1 ;  /* 0x0000000400007c11 */ /* 0x000fce000f8e08ff */
[----:B-1----:R-:W-:Y:S06]  /*7af0*/  HMMA.16816.F32.BF16 R28, R36, R16, R28 ;  /* 0x00000010241c723c */ /* 0x002fec000004181c */
[----:B------:R-:W-:Y:S01]  /*7b00*/  HMMA.16816.F32.BF16 R20, R36, R18, R20 ;  /* 0x000000122414723c */ /* 0x000fe20000041814 */
[----:B------:R-:W-:-:S04]  /*7b10*/  DEPBAR.LE SB0, 0x6 ;  /* 0x000081800000791a */ /* 0x000fc80000000000 */
[----:B------:R-:W-:-:S13]  /*7b20*/  BAR.SYNC.DEFER_BLOCKING 0x0 ;  /* 0x0000000000007b1d */ /* 0x000fda0000010000 */
[----:B------:R-:W-:Y:S02]  /*7b30*/  F2FP.BF16.F32.PACK_AB R29, R29, R28 ;  /* 0x0000001c1d1d723e */ /* 0x000fe400000010ff */
[----:B------:R-:W-:-:S04]  /*7b40*/  F2FP.BF16.F32.PACK_AB R31, R31, R30 ;  /* 0x0000001e1f1f723e */ /* 0x000fc800000010ff */
[----:B------:R-:W-:Y:S02]  /*7b50*/  F2FP.BF16.F32.PACK_AB R21, R21, R20 ;  /* 0x000000141515723e */ /* 0x000fe400000010ff */
[----:B------:R-:W-:Y:S01]  /*7b60*/  F2FP.BF16.F32.PACK_AB R23, R23, R22 ;  /* 0x000000161717723e */ /* 0x000fe200000010ff */
[----:B------:R-:W-:-:S04]  /*7b70*/  DEPBAR.LE SB0, 0x0 ;  /* 0x000080000000791a */ /* 0x000fc80000000000 */
[----:B------:R-:W-:Y:S06]  /*7b80*/  BAR.SYNC.DEFER_BLOCKING 0x0 ;  /* 0x0000000000007b1d */ /* 0x000fec0000010000 */
[----:B------:R3:W-:Y:S04]  /*7b90*/  STS [R4], R29 ;  /* 0x0000001d04007388 */ /* 0x0007e80000000800 */
[----:B------:R3:W-:Y:S04]  /*7ba0*/  STS [R4+0x480], R31 ;  /* 0x0004801f04007388 */ /* 0x0007e80000000800 */
[----:B------:R3:W-:Y:S04]  /*7bb0*/  STS [R4+0x40], R21 ;  /* 0x0000401504007388 */ /* 0x0007e80000000800 */
[----:B------:R3:W-:Y:S01]  /*7bc0*/  STS [R4+0x4c0], R23 ;  /* 0x0004c01704007388 */ /* 0x0007e20000000800 */
[----:B------:R-:W-:Y:S06]  /*7bd0*/  BAR.SYNC.DEFER_BLOCKING 0x0 ;  /* 0x0000000000007b1d */ /* 0x000fec0000010000 */
[----:B---3--:R-:W-:Y:S05]  /*7be0*/  @!P0 EXIT ;  /* 0x000000000000894d */ /* 0x008fea0003800000 */
[----:B------:R-:W1:Y:S01]  /*7bf0*/  LDS.128 R4, [R0] ;  /* 0x0000000000047984 */ /* 0x000e620000000c00 */
[----:B------:R-:W2:Y:S01]  /*7c00*/  LDC.64 R2, c[0x0][0x220] ;  /* 0x00008800ff027b82 */ /* 0x000ea20000000a00 */
[----:B------:R-:W-:-:S04]  /*7c10*/  IMAD R41, R40, 0x3000, R41 ;  /* 0x0000300028297824 */ /* 0x000fc800078e0229 */
[----:B--2---:R-:W-:-:S05]  /*7c20*/  IMAD.WIDE R2, R41, 0x2, R2 ;  /* 0x0000000229027825 */ /* 0x004fca00078e0202 */
[----:B-1----:R-:W-:Y:S01]  /*7c30*/  STG.E.128 desc[UR6][R2.64], R4 ;  /* 0x0000000402007986 */ /* 0x002fe2000c101d06 */
[----:B------:R-:W-:Y:S05]  /*7c40*/  EXIT ;  /* 0x000000000000794d */ /* 0x000fea0003800000 */
.L_x_0:
[----:B------:R-:W-:-:S00]  /*7c50*/  BRA `(.L_x_0) ;  /* 0xfffffffc00fc7947 */ /* 0x000fc0000383ffff */
[----:B------:R-:W-:-:S00]  /*7c60*/  NOP ;  /* 0x0000000000007918 */ /* 0x000fc00000000000 */
        /* <DEDUP_REMOVED lines=9> */
.L_x_1:


//--------------------- .nv.shared.triton_mm      --------------------------
	.section	.nv.shared.triton_mm,"aw",@nobits
	.sectionflags	@""
	.align	16
	.zero		1024


//--------------------- .nv.constant0.triton_mm   --------------------------
	.section	.nv.constant0.triton_mm,"a",@progbits
	.sectionflags	@""
	.align	4
.nv.constant0.triton_mm:
	.zero		556
